//
// Generated by NVIDIA NVVM Compiler
//
// Compiler Build ID: CL-36424714
// Cuda compilation tools, release 13.0, V13.0.88
// Based on NVVM 20.0.0
//

.version 9.0
.target sm_100
.address_size 64

	// .globl	_Z10add_kernelI6__halfEvPT_PKS1_S4_mm

.visible .entry _Z10add_kernelI6__halfEvPT_PKS1_S4_mm(
	.param .u64 .ptr .align 1 _Z10add_kernelI6__halfEvPT_PKS1_S4_mm_param_0,
	.param .u64 .ptr .align 1 _Z10add_kernelI6__halfEvPT_PKS1_S4_mm_param_1,
	.param .u64 .ptr .align 1 _Z10add_kernelI6__halfEvPT_PKS1_S4_mm_param_2,
	.param .u64 _Z10add_kernelI6__halfEvPT_PKS1_S4_mm_param_3,
	.param .u64 _Z10add_kernelI6__halfEvPT_PKS1_S4_mm_param_4
)
{
	.reg .pred 	%p<3>;
	.reg .b16 	%rs<4>;
	.reg .b32 	%r<7>;
	.reg .b64 	%rd<17>;

	ld.param.u64 	%rd7, [_Z10add_kernelI6__halfEvPT_PKS1_S4_mm_param_0];
	ld.param.u64 	%rd8, [_Z10add_kernelI6__halfEvPT_PKS1_S4_mm_param_1];
	ld.param.u64 	%rd9, [_Z10add_kernelI6__halfEvPT_PKS1_S4_mm_param_2];
	ld.param.u64 	%rd10, [_Z10add_kernelI6__halfEvPT_PKS1_S4_mm_param_3];
	ld.param.u64 	%rd11, [_Z10add_kernelI6__halfEvPT_PKS1_S4_mm_param_4];
	mov.u32 	%r1, %ctaid.x;
	mov.u32 	%r2, %ntid.x;
	mov.u32 	%r3, %tid.x;
	mad.lo.s32 	%r4, %r1, %r2, %r3;
	cvt.u32.u64 	%r5, %rd11;
	add.s32 	%r6, %r4, %r5;
	cvt.s64.s32 	%rd16, %r6;
	setp.le.u64 	%p1, %rd10, %rd16;
	@%p1 bra 	$L__BB0_3;
	cvta.to.global.u64 	%rd2, %rd8;
	cvta.to.global.u64 	%rd3, %rd9;
	cvta.to.global.u64 	%rd4, %rd7;
$L__BB0_2:
	shl.b64 	%rd12, %rd16, 1;
	add.s64 	%rd13, %rd2, %rd12;
	add.s64 	%rd14, %rd3, %rd12;
	ld.global.u16 	%rs2, [%rd13];
	ld.global.u16 	%rs3, [%rd14];
	// begin inline asm
	{add.f16 %rs1,%rs2,%rs3;
}
	// end inline asm
	add.s64 	%rd15, %rd4, %rd12;
	st.global.u16 	[%rd15], %rs1;
	add.s64 	%rd16, %rd16, %rd11;
	setp.lt.u64 	%p2, %rd16, %rd10;
	@%p2 bra 	$L__BB0_2;
$L__BB0_3:
	ret;

}


// ===== COMPILED SASS (sm_100) =====

	.target	sm_100

	.elftype	@"ET_EXEC"


//--------------------- .note.nv.tkinfo           --------------------------
	.section	.note.nv.tkinfo,"",@"SHT_NOTE"
	.sectionflags	@"SHF_NOTE_NV_TKINFO"
	.tkinfo
        /*0018*/ 	.word	0x00000002
        /*0030*/ 	.string	""
        /*0030*/ 	.string	"ptxas"
        /*0030*/ 	.string	"Cuda compilation tools, release 13.0, V13.0.88"
        /*0030*/ 	.string	"Build cuda_13.0.r13.0/compiler.36424714_0"
        /*0030*/ 	.string	"-arch sm_100 -m 64 "



//--------------------- .note.nv.cuinfo           --------------------------
	.section	.note.nv.cuinfo,"",@"SHT_NOTE"
	.sectionflags	@"SHF_NOTE_NV_CUINFO"
        /*0018*/ 	.short	0x0002
        /*001a*/ 	.short	0x0064
        /*001c*/ 	.short	0x0082
	.zero		2


//--------------------- .nv.info                  --------------------------
	.section	.nv.info,"",@"SHT_CUDA_INFO"
	.align	4


	//----- nvinfo : EIATTR_REGCOUNT
	.align		4
        /*0000*/ 	.byte	0x04, 0x2f
        /*0002*/ 	.short	(.L_1 - .L_0)
	.align		4
.L_0:
        /*0004*/ 	.word	index@(_Z10add_kernelI6__halfEvPT_PKS1_S4_mm)
        /*0008*/ 	.word	0x0000000e


	//----- nvinfo : EIATTR_FRAME_SIZE
	.align		4
.L_1:
        /*000c*/ 	.byte	0x04, 0x11
        /*000e*/ 	.short	(.L_3 - .L_2)
	.align		4
.L_2:
        /*0010*/ 	.word	index@(_Z10add_kernelI6__halfEvPT_PKS1_S4_mm)
        /*0014*/ 	.word	0x00000000


	//----- nvinfo : EIATTR_MIN_STACK_SIZE
	.align		4
.L_3:
        /*0018*/ 	.byte	0x04, 0x12
        /*001a*/ 	.short	(.L_5 - .L_4)
	.align		4
.L_4:
        /*001c*/ 	.word	index@(_Z10add_kernelI6__halfEvPT_PKS1_S4_mm)
        /*0020*/ 	.word	0x00000000
.L_5:


//--------------------- .nv.compat                --------------------------
	.section	.nv.compat,"",@"SHT_CUDA_COMPAT_INFO"
	.align	4
        /*0000*/ 	.byte	0x02, 0x09, 0x00, 0x00, 0x02, 0x02, 0x01, 0x00, 0x02, 0x05, 0x05, 0x00, 0x03, 0x07, 0x01, 0x01
        /*0010*/ 	.byte	0x02, 0x03, 0x00, 0x00, 0x02, 0x06, 0x01, 0x00, 0x04, 0x0b, 0x08, 0x00, 0x09, 0x00, 0x00, 0x00
        /*0020*/ 	.byte	0x00, 0x00, 0x00, 0x00


//--------------------- .nv.info._Z10add_kernelI6__halfEvPT_PKS1_S4_mm --------------------------
	.section	.nv.info._Z10add_kernelI6__halfEvPT_PKS1_S4_mm,"",@"SHT_CUDA_INFO"
	.sectionflags	@""
	.align	4


	//----- nvinfo : EIATTR_CUDA_API_VERSION
	.align		4
        /*0000*/ 	.byte	0x04, 0x37
        /*0002*/ 	.short	(.L_7 - .L_6)
.L_6:
        /*0004*/ 	.word	0x00000082


	//----- nvinfo : EIATTR_KPARAM_INFO
	.align		4
.L_7:
        /*0008*/ 	.byte	0x04, 0x17
        /*000a*/ 	.short	(.L_9 - .L_8)
.L_8:
        /*000c*/ 	.word	0x00000000
        /*0010*/ 	.short	0x0004
        /*0012*/ 	.short	0x0020
        /*0014*/ 	.byte	0x00, 0xf0, 0x21, 0x00


	//----- nvinfo : EIATTR_KPARAM_INFO
	.align		4
.L_9:
        /*0018*/ 	.byte	0x04, 0x17
        /*001a*/ 	.short	(.L_11 - .L_10)
.L_10:
        /*001c*/ 	.word	0x00000000
        /*0020*/ 	.short	0x0003
        /*0022*/ 	.short	0x0018
        /*0024*/ 	.byte	0x00, 0xf0, 0x21, 0x00


	//----- nvinfo : EIATTR_KPARAM_INFO
	.align		4
.L_11:
        /*0028*/ 	.byte	0x04, 0x17
        /*002a*/ 	.short	(.L_13 - .L_12)
.L_12:
        /*002c*/ 	.word	0x00000000
        /*0030*/ 	.short	0x0002
        /*0032*/ 	.short	0x0010
        /*0034*/ 	.byte	0x00, 0xf5, 0x21, 0x00


	//----- nvinfo : EIATTR_KPARAM_INFO
	.align		4
.L_13:
        /*0038*/ 	.byte	0x04, 0x17
        /*003a*/ 	.short	(.L_15 - .L_14)
.L_14:
        /*003c*/ 	.word	0x00000000
        /*0040*/ 	.short	0x0001
        /*0042*/ 	.short	0x0008
        /*0044*/ 	.byte	0x00, 0xf5, 0x21, 0x00


	//----- nvinfo : EIATTR_KPARAM_INFO
	.align		4
.L_15:
        /*0048*/ 	.byte	0x04, 0x17
        /*004a*/ 	.short	(.L_17 - .L_16)
.L_16:
        /*004c*/ 	.word	0x00000000
        /*0050*/ 	.short	0x0000
        /*0052*/ 	.short	0x0000
        /*0054*/ 	.byte	0x00, 0xf5, 0x21, 0x00


	//----- nvinfo : EIATTR_SPARSE_MMA_MASK
	.align		4
.L_17:
        /*0058*/ 	.byte	0x03, 0x50
        /*005a*/ 	.short	0x0000


	//----- nvinfo : EIATTR_MAXREG_COUNT
	.align		4
        /*005c*/ 	.byte	0x03, 0x1b
        /*005e*/ 	.short	0x00ff


	//----- nvinfo : EIATTR_MERCURY_ISA_VERSION
	.align		4
        /*0060*/ 	.byte	0x03, 0x5f
        /*0062*/ 	.short	0x0101


	//----- nvinfo : EIATTR_VRC_CTA_INIT_COUNT
	.align		4
        /*0064*/ 	.byte	0x02, 0x4a
	.zero		1
	.zero		1


	//----- nvinfo : EIATTR_EXIT_INSTR_OFFSETS
	.align		4
        /*0068*/ 	.byte	0x04, 0x1c
        /*006a*/ 	.short	(.L_19 - .L_18)


	//   ....[0]....
.L_18:
        /*006c*/ 	.word	0x000000e0


	//   ....[1]....
        /*0070*/ 	.word	0x00000260


	//----- nvinfo : EIATTR_CRS_STACK_SIZE
	.align		4
.L_19:
        /*0074*/ 	.byte	0x04, 0x1e
        /*0076*/ 	.short	(.L_21 - .L_20)
.L_20:
        /*0078*/ 	.word	0x00000000


	//----- nvinfo : EIATTR_CBANK_PARAM_SIZE
	.align		4
.L_21:
        /*007c*/ 	.byte	0x03, 0x19
        /*007e*/ 	.short	0x0028


	//----- nvinfo : EIATTR_PARAM_CBANK
	.align		4
        /*0080*/ 	.byte	0x04, 0x0a
        /*0082*/ 	.short	(.L_23 - .L_22)
	.align		4
.L_22:
        /*0084*/ 	.word	index@(.nv.constant0._Z10add_kernelI6__halfEvPT_PKS1_S4_mm)
        /*0088*/ 	.short	0x0380
        /*008a*/ 	.short	0x0028


	//----- nvinfo : EIATTR_SW_WAR
	.align		4
.L_23:
        /*008c*/ 	.byte	0x04, 0x36
        /*008e*/ 	.short	(.L_25 - .L_24)
.L_24:
        /*0090*/ 	.word	0x00000008
.L_25:


//--------------------- .nv.callgraph             --------------------------
	.section	.nv.callgraph,"",@"SHT_CUDA_CALLGRAPH"
	.align	4
	.sectionentsize	8
	.align		4
        /*0000*/ 	.word	0x00000000
	.align		4
        /*0004*/ 	.word	0xffffffff
	.align		4
        /*0008*/ 	.word	0x00000000
	.align		4
        /*000c*/ 	.word	0xfffffffe
	.align		4
        /*0010*/ 	.word	0x00000000
	.align		4
        /*0014*/ 	.word	0xfffffffd
	.align		4
        /*0018*/ 	.word	0x00000000
	.align		4
        /*001c*/ 	.word	0xfffffffc


//--------------------- .text._Z10add_kernelI6__halfEvPT_PKS1_S4_mm --------------------------
	.section	.text._Z10add_kernelI6__halfEvPT_PKS1_S4_mm,"ax",@progbits
	.align	128
        .global         _Z10add_kernelI6__halfEvPT_PKS1_S4_mm
        .type           _Z10add_kernelI6__halfEvPT_PKS1_S4_mm,@function
        .size           _Z10add_kernelI6__halfEvPT_PKS1_S4_mm,(.L_x_2 - _Z10add_kernelI6__halfEvPT_PKS1_S4_mm)
        .other          _Z10add_kernelI6__halfEvPT_PKS1_S4_mm,@"STO_CUDA_ENTRY STV_DEFAULT"
_Z10add_kernelI6__halfEvPT_PKS1_S4_mm:
.text._Z10add_kernelI6__halfEvPT_PKS1_S4_mm:
[----:B------:R-:W-:Y:S01]  /*0000*/  LDC R1, c[0x0][0x37c] ;  /* 0x0000df00ff017b82 */ /* 0x000fe20000000800 */
[----:B------:R-:W0:Y:S07]  /*0010*/  S2R R3, SR_TID.X ;  /* 0x0000000000037919 */ /* 0x000e2e0000002100 */
[----:B------:R-:W0:Y:S01]  /*0020*/  S2UR UR4, SR_CTAID.X ;  /* 0x00000000000479c3 */ /* 0x000e220000002500 */
[----:B------:R-:W1:Y:S01]  /*0030*/  LDCU UR5, c[0x0][0x3a0] ;  /* 0x00007400ff0577ac */ /* 0x000e620008000800 */
[----:B------:R-:W2:Y:S06]  /*0040*/  LDCU.64 UR6, c[0x0][0x398] ;  /* 0x00007300ff0677ac */ /* 0x000eac0008000a00 */
[----:B------:R-:W0:Y:S01]  /*0050*/  LDC R0, c[0x0][0x360] ;  /* 0x0000d800ff007b82 */ /* 0x000e220000000800 */
[----:B------:R-:W3:Y:S01]  /*0060*/  LDCU.64 UR8, c[0x0][0x390] ;  /* 0x00007200ff0877ac */ /* 0x000ee20008000a00 */
[----:B------:R-:W4:Y:S01]  /*0070*/  LDCU.128 UR12, c[0x0][0x380] ;  /* 0x00007000ff0c77ac */ /* 0x000f220008000c00 */
[----:B0-----:R-:W-:Y:S01]  /*0080*/  IMAD R0, R0, UR4, R3 ;  /* 0x0000000400007c24 */ /* 0x001fe2000f8e0203 */
[----:B------:R-:W0:Y:S03]  /*0090*/  LDCU UR4, c[0x0][0x3a4] ;  /* 0x00007480ff0477ac */ /* 0x000e260008000800 */
[----:B-1----:R-:W-:-:S05]  /*00a0*/  VIADD R0, R0, UR5 ;  /* 0x0000000500007c36 */ /* 0x002fca0008000000 */
[----:B--2---:R-:W-:Y:S02]  /*00b0*/  ISETP.GE.U32.AND P0, PT, R0, UR6, PT ;  /* 0x0000000600007c0c */ /* 0x004fe4000bf06070 */
[----:B------:R-:W-:-:S04]  /*00c0*/  SHF.R.S32.HI R2, RZ, 0x1f, R0 ;  /* 0x0000001fff027819 */ /* 0x000fc80000011400 */
[----:B------:R-:W-:-:S13]  /*00d0*/  ISETP.GE.U32.AND.EX P0, PT, R2, UR7, PT, P0 ;  /* 0x0000000702007c0c */ /* 0x000fda000bf06100 */
[----:B0--34-:R-:W-:Y:S05]  /*00e0*/  @P0 EXIT ;  /* 0x000000000000094d */ /* 0x019fea0003800000 */
[----:B------:R-:W0:Y:S01]  /*00f0*/  LDC.64 R10, c[0x0][0x358] ;  /* 0x0000d600ff0a7b82 */ /* 0x000e220000000a00 */
[----:B------:R-:W-:-:S07]  /*0100*/  IMAD.MOV.U32 R9, RZ, RZ, R2 ;  /* 0x000000ffff097224 */ /* 0x000fce00078e0002 */
.L_x_0:
[----:B-1----:R-:W-:Y:S01]  /*0110*/  IMAD.SHL.U32 R6, R0, 0x2, RZ ;  /* 0x0000000200067824 */ /* 0x002fe200078e00ff */
[C---:B0-----:R-:W-:Y:S02]  /*0120*/  R2UR UR10, R10.reuse ;  /* 0x000000000a0a72ca */ /* 0x041fe400000e0000 */
[C---:B------:R-:W-:Y:S02]  /*0130*/  R2UR UR11, R11.reuse ;  /* 0x000000000b0b72ca */ /* 0x040fe400000e0000 */
[----:B------:R-:W-:Y:S02]  /*0140*/  R2UR UR16, R10 ;  /* 0x000000000a1072ca */ /* 0x000fe400000e0000 */
[----:B------:R-:W-:Y:S02]  /*0150*/  R2UR UR17, R11 ;  /* 0x000000000b1172ca */ /* 0x000fe400000e0000 */
[----:B------:R-:W-:Y:S02]  /*0160*/  SHF.L.U64.HI R7, R0, 0x1, R9 ;  /* 0x0000000100077819 */ /* 0x000fe40000010209 */
[----:B------:R-:W-:-:S02]  /*0170*/  IADD3 R4, P1, PT, R6, UR8, RZ ;  /* 0x0000000806047c10 */ /* 0x000fc4000ff3e0ff */
[----:B------:R-:W-:Y:S02]  /*0180*/  IADD3 R2, P0, PT, R6, UR14, RZ ;  /* 0x0000000e06027c10 */ /* 0x000fe4000ff1e0ff */
[C---:B------:R-:W-:Y:S02]  /*0190*/  IADD3.X R5, PT, PT, R7.reuse, UR9, RZ, P1, !PT ;  /* 0x0000000907057c10 */ /* 0x040fe40008ffe4ff */
[----:B------:R-:W-:-:S04]  /*01a0*/  IADD3.X R3, PT, PT, R7, UR15, RZ, P0, !PT ;  /* 0x0000000f07037c10 */ /* 0x000fc800087fe4ff */
[----:B------:R-:W2:Y:S04]  /*01b0*/  LDG.E.U16 R5, desc[UR16][R4.64] ;  /* 0x0000001004057981 */ /* 0x000ea8000c1e1500 */
[----:B------:R-:W2:Y:S01]  /*01c0*/  LDG.E.U16 R2, desc[UR10][R2.64] ;  /* 0x0000000a02027981 */ /* 0x000ea2000c1e1500 */
[----:B------:R-:W-:-:S04]  /*01d0*/  IADD3 R6, P0, PT, R6, UR12, RZ ;  /* 0x0000000c06067c10 */ /* 0x000fc8000ff1e0ff */
[----:B------:R-:W-:Y:S02]  /*01e0*/  IADD3.X R7, PT, PT, R7, UR13, RZ, P0, !PT ;  /* 0x0000000d07077c10 */ /* 0x000fe400087fe4ff */
[----:B------:R-:W-:-:S04]  /*01f0*/  IADD3 R0, P0, PT, R0, UR5, RZ ;  /* 0x0000000500007c10 */ /* 0x000fc8000ff1e0ff */
[----:B------:R-:W-:Y:S02]  /*0200*/  IADD3.X R9, PT, PT, R9, UR4, RZ, P0, !PT ;  /* 0x0000000409097c10 */ /* 0x000fe400087fe4ff */
[----:B------:R-:W-:-:S04]  /*0210*/  ISETP.GE.U32.AND P0, PT, R0, UR6, PT ;  /* 0x0000000600007c0c */ /* 0x000fc8000bf06070 */
[----:B------:R-:W-:Y:S01]  /*0220*/  ISETP.GE.U32.AND.EX P0, PT, R9, UR7, PT, P0 ;  /* 0x0000000709007c0c */ /* 0x000fe2000bf06100 */
[----:B--2---:R-:W-:-:S05]  /*0230*/  HADD2 R5, R2.H0_H0, R5.H0_H0 ;  /* 0x2000000502057230 */ /* 0x004fca0000000800 */
[----:B------:R1:W-:Y:S07]  /*0240*/  STG.E.U16 desc[UR10][R6.64], R5 ;  /* 0x0000000506007986 */ /* 0x0003ee000c10150a */
[----:B------:R-:W-:Y:S05]  /*0250*/  @!P0 BRA `(.L_x_0) ;  /* 0xfffffffc00ac8947 */ /* 0x000fea000383ffff */
[----:B------:R-:W-:Y:S05]  /*0260*/  EXIT ;  /* 0x000000000000794d */ /* 0x000fea0003800000 */
.L_x_1:
[----:B------:R-:W-:-:S00]  /*0270*/  BRA `(.L_x_1) ;  /* 0xfffffffc00fc7947 */ /* 0x000fc0000383ffff */
[----:B------:R-:W-:-:S00]  /*0280*/  NOP ;  /* 0x0000000000007918 */ /* 0x000fc00000000000 */
[----:B------:R-:W-:-:S00]  /*0290*/  NOP ;  /* 0x0000000000007918 */ /* 0x000fc00000000000 */
[----:B------:R-:W-:-:S00]  /*02a0*/  NOP ;  /* 0x0000000000007918 */ /* 0x000fc00000000000 */
[----:B------:R-:W-:-:S00]  /*02b0*/  NOP ;  /* 0x0000000000007918 */ /* 0x000fc00000000000 */
[----:B------:R-:W-:-:S00]  /*02c0*/  NOP ;  /* 0x0000000000007918 */ /* 0x000fc00000000000 */
[----:B------:R-:W-:-:S00]  /*02d0*/  NOP ;  /* 0x0000000000007918 */ /* 0x000fc00000000000 */
[----:B------:R-:W-:-:S00]  /*02e0*/  NOP ;  /* 0x0000000000007918 */ /* 0x000fc00000000000 */
[----:B------:R-:W-:-:S00]  /*02f0*/  NOP ;  /* 0x0000000000007918 */ /* 0x000fc00000000000 */
.L_x_2:


//--------------------- .nv.shared.reserved.0     --------------------------
	.section	.nv.shared.reserved.0,"aw",@nobits
	.weak		__nv_reservedSMEM_offset_0_alias
	.size		__nv_reservedSMEM_offset_0_alias, 0, 64
	.other		__nv_reservedSMEM_offset_0_alias,@"STO_CUDA_RESERVED_SHARED STV_DEFAULT"
__nv_reservedSMEM_offset_0_alias:
	.zero		0
	.zero		64


//--------------------- .nv.constant0._Z10add_kernelI6__halfEvPT_PKS1_S4_mm --------------------------
	.section	.nv.constant0._Z10add_kernelI6__halfEvPT_PKS1_S4_mm,"a",@progbits
	.sectionflags	@""
	.align	4
.nv.constant0._Z10add_kernelI6__halfEvPT_PKS1_S4_mm:
	.zero		936


//--------------------- SYMBOLS --------------------------

	.type		.nv.reservedSmem.offset0,@object
	.size		.nv.reservedSmem.offset0,0x4
